	.headerflags	@"EF_CUDA_TEXMODE_UNIFIED EF_CUDA_64BIT_ADDRESS EF_CUDA_ACCELERATORS EF_CUDA_SM90 EF_CUDA_VIRTUAL_SM(EF_CUDA_SM90)"
	.elftype	@"ET_EXEC"


//--------------------- .nv.info                  --------------------------
	.section	.nv.info,"",@"SHT_CUDA_INFO"
	.align	4


	//----- nvinfo : EIATTR_REGCOUNT
	.align		4
        /*0000*/ 	.byte	0x04, 0x2f
        /*0002*/ 	.short	(.L_1 - .L_0)
	.align		4
.L_0:
        /*0004*/ 	.word	index@(triton_poi_fused_cat_2)
        /*0008*/ 	.word	0x0000000c


	//----- nvinfo : EIATTR_MIN_STACK_SIZE
	.align		4
.L_1:
        /*000c*/ 	.byte	0x04, 0x12
        /*000e*/ 	.short	(.L_3 - .L_2)
	.align		4
.L_2:
        /*0010*/ 	.word	index@(triton_poi_fused_cat_2)
        /*0014*/ 	.word	0x00000000


	//----- nvinfo : EIATTR_FRAME_SIZE
	.align		4
.L_3:
        /*0018*/ 	.byte	0x04, 0x11
        /*001a*/ 	.short	(.L_5 - .L_4)
	.align		4
.L_4:
        /*001c*/ 	.word	index@(triton_poi_fused_cat_2)
        /*0020*/ 	.word	0x00000000


	//----- nvinfo : EIATTR_MIN_STACK_SIZE
	.align		4
.L_5:
        /*0024*/ 	.byte	0x04, 0x12
        /*0026*/ 	.short	(.L_7 - .L_6)
	.align		4
.L_6:
        /*0028*/ 	.word	index@(triton_poi_fused_cat_2)
        /*002c*/ 	.word	0x00000000
.L_7:


//--------------------- .nv.info.triton_poi_fused_cat_2 --------------------------
	.section	.nv.info.triton_poi_fused_cat_2,"",@"SHT_CUDA_INFO"
	.sectionflags	@""
	.align	4


	//----- nvinfo : EIATTR_CUDA_API_VERSION
	.align		4
        /*0000*/ 	.byte	0x04, 0x37
        /*0002*/ 	.short	(.L_9 - .L_8)
.L_8:
        /*0004*/ 	.word	0x0000007c


	//----- nvinfo : EIATTR_KPARAM_INFO
	.align		4
.L_9:
        /*0008*/ 	.byte	0x04, 0x17
        /*000a*/ 	.short	(.L_11 - .L_10)
.L_10:
        /*000c*/ 	.word	0x00000000
        /*0010*/ 	.short	0x0002
        /*0012*/ 	.short	0x0010
        /*0014*/ 	.byte	0x00, 0xf0, 0x11, 0x00


	//----- nvinfo : EIATTR_KPARAM_INFO
	.align		4
.L_11:
        /*0018*/ 	.byte	0x04, 0x17
        /*001a*/ 	.short	(.L_13 - .L_12)
.L_12:
        /*001c*/ 	.word	0x00000000
        /*0020*/ 	.short	0x0001
        /*0022*/ 	.short	0x0008
        /*0024*/ 	.byte	0x00, 0xf4, 0x21, 0x00


	//----- nvinfo : EIATTR_KPARAM_INFO
	.align		4
.L_13:
        /*0028*/ 	.byte	0x04, 0x17
        /*002a*/ 	.short	(.L_15 - .L_14)
.L_14:
        /*002c*/ 	.word	0x00000000
        /*0030*/ 	.short	0x0000
        /*0032*/ 	.short	0x0000
        /*0034*/ 	.byte	0x00, 0xf4, 0x21, 0x00


	//----- nvinfo : EIATTR_SPARSE_MMA_MASK
	.align		4
.L_15:
        /*0038*/ 	.byte	0x03, 0x50
        /*003a*/ 	.short	0x0000


	//----- nvinfo : EIATTR_MAXREG_COUNT
	.align		4
        /*003c*/ 	.byte	0x03, 0x1b
        /*003e*/ 	.short	0x00ff


	//----- nvinfo : EIATTR_EXIT_INSTR_OFFSETS
	.align		4
        /*0040*/ 	.byte	0x04, 0x1c
        /*0042*/ 	.short	(.L_17 - .L_16)


	//   ....[0]....
.L_16:
        /*0044*/ 	.word	0x00000130


	//   ....[1]....
        /*0048*/ 	.word	0x00000150


	//----- nvinfo : EIATTR_REQNTID
	.align		4
.L_17:
        /*004c*/ 	.byte	0x04, 0x10
        /*004e*/ 	.short	(.L_19 - .L_18)
.L_18:
        /*0050*/ 	.word	0x00000080
        /*0054*/ 	.word	0x00000001
        /*0058*/ 	.word	0x00000001


	//----- nvinfo : EIATTR_CBANK_PARAM_SIZE
	.align		4
.L_19:
        /*005c*/ 	.byte	0x03, 0x19
        /*005e*/ 	.short	0x0014


	//----- nvinfo : EIATTR_PARAM_CBANK
	.align		4
        /*0060*/ 	.byte	0x04, 0x0a
        /*0062*/ 	.short	(.L_21 - .L_20)
	.align		4
.L_20:
        /*0064*/ 	.word	index@(.nv.constant0.triton_poi_fused_cat_2)
        /*0068*/ 	.short	0x0210
        /*006a*/ 	.short	0x0014


	//----- nvinfo : EIATTR_SW_WAR
	.align		4
.L_21:
        /*006c*/ 	.byte	0x04, 0x36
        /*006e*/ 	.short	(.L_23 - .L_22)
.L_22:
        /*0070*/ 	.word	0x00000008
.L_23:


//--------------------- .nv.callgraph             --------------------------
	.section	.nv.callgraph,"",@"SHT_CUDA_CALLGRAPH"
	.align	4
	.sectionentsize	8
	.align		4
        /*0000*/ 	.word	0x00000000
	.align		4
        /*0004*/ 	.word	0xffffffff
	.align		4
        /*0008*/ 	.word	0x00000000
	.align		4
        /*000c*/ 	.word	0xfffffffe
	.align		4
        /*0010*/ 	.word	0x00000000
	.align		4
        /*0014*/ 	.word	0xfffffffd
	.align		4
        /*0018*/ 	.word	0x00000000
	.align		4
        /*001c*/ 	.word	0xfffffffc


//--------------------- .text.triton_poi_fused_cat_2 --------------------------
	.section	.text.triton_poi_fused_cat_2,"ax",@progbits
	.align	128
        .global         triton_poi_fused_cat_2
        .type           triton_poi_fused_cat_2,@function
        .size           triton_poi_fused_cat_2,(.L_x_1 - triton_poi_fused_cat_2)
        .other          triton_poi_fused_cat_2,@"STO_CUDA_ENTRY STV_DEFAULT"
triton_poi_fused_cat_2:
.text.triton_poi_fused_cat_2:
[----:B------:R-:W0:Y:S02]  /*0000*/  LDC R1, c[0x0][0x28] ;  /* 0x00000a00ff017b82 */ /* 0x000e240000000800 */
[----:B------:R-:W1:Y:S01]  /*0010*/  S2R R0, SR_TID.X ;  /* 0x0000000000007919 */ /* 0x000e620000002100 */
[----:B------:R-:W2:Y:S01]  /*0020*/  LDC.64 R2, c[0x0][0x210] ;  /* 0x00008400ff027b82 */ /* 0x000ea20000000a00 */
[----:B------:R-:W-:Y:S01]  /*0030*/  IMAD.MOV.U32 R9, RZ, RZ, RZ ;  /* 0x000000ffff097224 */ /* 0x000fe200078e00ff */
[----:B------:R-:W-:Y:S01]  /*0040*/  ULDC.64 UR4, c[0x0][0x208] ;  /* 0x0000820000047ab9 */ /* 0x000fe20000000a00 */
[----:B------:R-:W3:Y:S05]  /*0050*/  S2R R7, SR_CTAID.X ;  /* 0x0000000000077919 */ /* 0x000eea0000002500 */
[----:B------:R-:W4:Y:S01]  /*0060*/  LDC.64 R4, c[0x0][0x218] ;  /* 0x00008600ff047b82 */ /* 0x000f220000000a00 */
[----:B-1----:R-:W-:-:S05]  /*0070*/  LOP3.LUT R0, R0, 0x7f, RZ, 0xc0, !PT ;  /* 0x0000007f00007812 */ /* 0x002fca00078ec0ff */
[----:B---3--:R-:W-:-:S04]  /*0080*/  IMAD R7, R7, 0x80, R0 ;  /* 0x0000008007077824 */ /* 0x008fc800078e0200 */
[C---:B--2---:R-:W-:Y:S01]  /*0090*/  IMAD.WIDE R2, R7.reuse, 0x4, R2 ;  /* 0x0000000407027825 */ /* 0x044fe200078e0202 */
[----:B------:R-:W-:-:S13]  /*00a0*/  ISETP.GE.AND P0, PT, R7, 0x100, PT ;  /* 0x000001000700780c */ /* 0x000fda0003f06270 */
[----:B------:R1:W5:Y:S01]  /*00b0*/  @!P0 LDG.E R9, desc[UR4][R2.64] ;  /* 0x0000000402098981 */ /* 0x000362000c1e1900 */
[----:B------:R-:W-:-:S04]  /*00c0*/  SHF.R.S32.HI R0, RZ, 0x1f, R7 ;  /* 0x0000001fff007819 */ /* 0x000fc80000011407 */
[----:B------:R-:W-:-:S05]  /*00d0*/  LEA.HI R0, R0, R7, RZ, 0x6 ;  /* 0x0000000700007211 */ /* 0x000fca00078f30ff */
[C---:B------:R-:W-:Y:S01]  /*00e0*/  IMAD.SHL.U32 R6, R0.reuse, 0x4, RZ ;  /* 0x0000000400067824 */ /* 0x040fe200078e00ff */
[----:B------:R-:W-:-:S04]  /*00f0*/  LOP3.LUT R0, R0, 0xffffffc0, RZ, 0xc0, !PT ;  /* 0xffffffc000007812 */ /* 0x000fc800078ec0ff */
[----:B------:R-:W-:-:S04]  /*0100*/  LOP3.LUT R6, R6, 0xffffff00, RZ, 0xc0, !PT ;  /* 0xffffff0006067812 */ /* 0x000fc800078ec0ff */
[----:B------:R-:W-:-:S05]  /*0110*/  IADD3 R7, R6, R7, -R0 ;  /* 0x0000000706077210 */ /* 0x000fca0007ffe800 */
[----:B----4-:R-:W-:Y:S01]  /*0120*/  IMAD.WIDE R4, R7, 0x4, R4 ;  /* 0x0000000407047825 */ /* 0x010fe200078e0204 */
[----:B-1----:R-:W-:Y:S06]  /*0130*/  @P0 EXIT ;  /* 0x000000000000094d */ /* 0x002fec0003800000 */
[----:B-----5:R-:W-:Y:S01]  /*0140*/  STG.E desc[UR4][R4.64], R9 ;  /* 0x0000000904007986 */ /* 0x020fe2000c101904 */
[----:B------:R-:W-:Y:S05]  /*0150*/  EXIT ;  /* 0x000000000000794d */ /* 0x000fea0003800000 */
.L_x_0:
[----:B------:R-:W-:-:S00]  /*0160*/  BRA `(.L_x_0) ;  /* 0xfffffffc00fc7947 */ /* 0x000fc0000383ffff */
[----:B------:R-:W-:-:S00]  /*0170*/  NOP ;  /* 0x0000000000007918 */ /* 0x000fc00000000000 */
        /* <DEDUP_REMOVED lines=8> */
.L_x_1:


//--------------------- .nv.constant0.triton_poi_fused_cat_2 --------------------------
	.section	.nv.constant0.triton_poi_fused_cat_2,"a",@progbits
	.sectionflags	@""
	.align	4
.nv.constant0.triton_poi_fused_cat_2:
	.zero		548
